//
// Generated by NVIDIA NVVM Compiler
//
// Compiler Build ID: CL-36424714
// Cuda compilation tools, release 13.0, V13.0.88
// Based on NVVM 20.0.0
//

.version 9.0
.target sm_100
.address_size 64

	// .globl	_Z12evaluate_gpuiiPK4NodePhi

.visible .entry _Z12evaluate_gpuiiPK4NodePhi(
	.param .u32 _Z12evaluate_gpuiiPK4NodePhi_param_0,
	.param .u32 _Z12evaluate_gpuiiPK4NodePhi_param_1,
	.param .u64 .ptr .align 1 _Z12evaluate_gpuiiPK4NodePhi_param_2,
	.param .u64 .ptr .align 1 _Z12evaluate_gpuiiPK4NodePhi_param_3,
	.param .u32 _Z12evaluate_gpuiiPK4NodePhi_param_4
)
{
	.local .align 1 .b8 	__local_depot0[22];
	.reg .b64 	%SP;
	.reg .b64 	%SPL;
	.reg .pred 	%p<78>;
	.reg .b16 	%rs<176>;
	.reg .b32 	%r<175>;
	.reg .b64 	%rd<23>;

	mov.u64 	%SPL, __local_depot0;
	ld.param.u32 	%r17, [_Z12evaluate_gpuiiPK4NodePhi_param_0];
	ld.param.u32 	%r18, [_Z12evaluate_gpuiiPK4NodePhi_param_1];
	ld.param.u32 	%r19, [_Z12evaluate_gpuiiPK4NodePhi_param_4];
	add.u64 	%rd1, %SPL, 0;
	mov.u32 	%r20, %ctaid.x;
	mov.u32 	%r21, %ntid.x;
	mov.u32 	%r22, %tid.x;
	mad.lo.s32 	%r1, %r20, %r21, %r22;
	setp.ge.s32 	%p1, %r1, %r19;
	@%p1 bra 	$L__BB0_19;
	ld.param.u64 	%rd21, [_Z12evaluate_gpuiiPK4NodePhi_param_2];
	cvta.to.global.u64 	%rd8, %rd21;
	div.s32 	%r23, %r1, %r17;
	mul.lo.s32 	%r24, %r23, %r17;
	sub.s32 	%r25, %r1, %r24;
	mul.wide.s32 	%rd9, %r23, 22;
	add.s64 	%rd10, %rd8, %rd9;
	ld.global.u8 	%rs1, [%rd10];
	ld.global.u8 	%rs21, [%rd10+1];
	ld.global.u8 	%rs22, [%rd10+2];
	ld.global.u8 	%rs23, [%rd10+3];
	ld.global.u8 	%rs24, [%rd10+4];
	ld.global.u8 	%rs25, [%rd10+5];
	ld.global.u8 	%rs26, [%rd10+6];
	ld.global.u8 	%rs27, [%rd10+7];
	ld.global.u8 	%rs28, [%rd10+8];
	ld.global.u8 	%rs29, [%rd10+9];
	ld.global.u8 	%rs30, [%rd10+10];
	ld.global.u8 	%rs31, [%rd10+11];
	ld.global.u8 	%rs32, [%rd10+12];
	ld.global.u8 	%rs33, [%rd10+13];
	ld.global.u8 	%rs34, [%rd10+14];
	ld.global.u8 	%rs35, [%rd10+15];
	ld.global.u8 	%rs36, [%rd10+16];
	ld.global.u8 	%rs37, [%rd10+17];
	ld.global.u8 	%rs38, [%rd10+18];
	ld.global.u8 	%rs39, [%rd10+19];
	ld.global.u8 	%rs40, [%rd10+20];
	ld.global.u8 	%rs41, [%rd10+21];
	st.local.u8 	[%rd1], %rs1;
	st.local.u8 	[%rd1+1], %rs21;
	st.local.u8 	[%rd1+2], %rs22;
	st.local.u8 	[%rd1+3], %rs23;
	st.local.u8 	[%rd1+4], %rs24;
	st.local.u8 	[%rd1+5], %rs25;
	st.local.u8 	[%rd1+6], %rs26;
	st.local.u8 	[%rd1+7], %rs27;
	st.local.u8 	[%rd1+8], %rs28;
	st.local.u8 	[%rd1+9], %rs29;
	st.local.u8 	[%rd1+10], %rs30;
	st.local.u8 	[%rd1+11], %rs31;
	st.local.u8 	[%rd1+12], %rs32;
	st.local.u8 	[%rd1+13], %rs33;
	st.local.u8 	[%rd1+14], %rs34;
	st.local.u8 	[%rd1+15], %rs35;
	st.local.u8 	[%rd1+16], %rs36;
	st.local.u8 	[%rd1+17], %rs37;
	st.local.u8 	[%rd1+18], %rs38;
	st.local.u8 	[%rd1+19], %rs39;
	st.local.u8 	[%rd1+20], %rs40;
	st.local.u8 	[%rd1+21], %rs41;
	cvt.s64.s32 	%rd2, %r25;
	cvt.u32.u16 	%r26, %rs1;
	and.b32  	%r2, %r26, 255;
	setp.lt.s32 	%p2, %r25, %r2;
	setp.lt.s32 	%p3, %r18, 1;
	or.pred  	%p4, %p2, %p3;
	@%p4 bra 	$L__BB0_19;
	ld.param.u64 	%rd22, [_Z12evaluate_gpuiiPK4NodePhi_param_3];
	add.s64 	%rd11, %rd1, %rd2;
	ld.local.u8 	%r28, [%rd11+1];
	sub.s32 	%r3, %r28, %r2;
	add.s32 	%r4, %r28, %r2;
	cvt.s64.s32 	%rd12, %r1;
	cvta.to.global.u64 	%rd13, %rd22;
	add.s64 	%rd3, %rd13, %rd12;
	and.b16  	%rs43, %rs1, 15;
	and.b16  	%rs2, %rs1, 7;
	and.b32  	%r5, %r2, 15;
	and.b32  	%r6, %r2, 240;
	add.s16 	%rs3, %rs43, -1;
	and.b16  	%rs4, %rs1, 3;
	add.s16 	%rs5, %rs2, -1;
	mov.b16 	%rs175, 1;
	mov.b32 	%r170, 0;
$L__BB0_3:
	setp.eq.s16 	%p5, %rs1, 0;
	@%p5 bra 	$L__BB0_17;
	setp.lt.u16 	%p6, %rs1, 16;
	mov.b32 	%r173, 0;
	@%p6 bra 	$L__BB0_7;
	mov.b32 	%r171, 0;
$L__BB0_6:
	.pragma "nounroll";
	not.b32 	%r31, %r171;
	cvt.u64.u32 	%rd14, %r171;
	add.s64 	%rd15, %rd1, %rd14;
	ld.local.u8 	%rs47, [%rd15+1];
	cvt.u32.u16 	%r32, %rs47;
	and.b32  	%r33, %r32, 255;
	add.s32 	%r35, %r3, %r171;
	setp.ne.s32 	%p7, %r35, %r33;
	sub.s32 	%r37, %r4, %r171;
	setp.ne.s32 	%p8, %r37, %r33;
	ld.local.u8 	%rs49, [%rd15+2];
	cvt.u32.u16 	%r38, %rs49;
	and.b32  	%r39, %r38, 255;
	add.s32 	%r40, %r35, 1;
	setp.ne.s32 	%p9, %r40, %r39;
	add.s32 	%r41, %r4, %r31;
	setp.ne.s32 	%p10, %r41, %r39;
	ld.local.u8 	%rs51, [%rd15+3];
	cvt.u32.u16 	%r42, %rs51;
	and.b32  	%r43, %r42, 255;
	add.s32 	%r44, %r35, 2;
	setp.ne.s32 	%p11, %r44, %r43;
	add.s32 	%r45, %r37, -2;
	setp.ne.s32 	%p12, %r45, %r43;
	ld.local.u8 	%rs53, [%rd15+4];
	cvt.u32.u16 	%r46, %rs53;
	and.b32  	%r47, %r46, 255;
	add.s32 	%r48, %r35, 3;
	setp.ne.s32 	%p13, %r48, %r47;
	add.s32 	%r49, %r37, -3;
	setp.ne.s32 	%p14, %r49, %r47;
	ld.local.u8 	%rs55, [%rd15+5];
	cvt.u32.u16 	%r50, %rs55;
	and.b32  	%r51, %r50, 255;
	add.s32 	%r52, %r35, 4;
	setp.ne.s32 	%p15, %r52, %r51;
	add.s32 	%r53, %r37, -4;
	setp.ne.s32 	%p16, %r53, %r51;
	ld.local.u8 	%rs57, [%rd15+6];
	cvt.u32.u16 	%r54, %rs57;
	and.b32  	%r55, %r54, 255;
	add.s32 	%r56, %r35, 5;
	setp.ne.s32 	%p17, %r56, %r55;
	add.s32 	%r57, %r37, -5;
	setp.ne.s32 	%p18, %r57, %r55;
	ld.local.u8 	%rs59, [%rd15+7];
	cvt.u32.u16 	%r58, %rs59;
	and.b32  	%r59, %r58, 255;
	add.s32 	%r60, %r35, 6;
	setp.ne.s32 	%p19, %r60, %r59;
	add.s32 	%r61, %r37, -6;
	setp.ne.s32 	%p20, %r61, %r59;
	ld.local.u8 	%rs61, [%rd15+8];
	cvt.u32.u16 	%r62, %rs61;
	and.b32  	%r63, %r62, 255;
	add.s32 	%r64, %r35, 7;
	setp.ne.s32 	%p21, %r64, %r63;
	add.s32 	%r65, %r37, -7;
	setp.ne.s32 	%p22, %r65, %r63;
	ld.local.u8 	%rs63, [%rd15+9];
	cvt.u32.u16 	%r66, %rs63;
	and.b32  	%r67, %r66, 255;
	add.s32 	%r68, %r35, 8;
	setp.ne.s32 	%p23, %r68, %r67;
	add.s32 	%r69, %r37, -8;
	setp.ne.s32 	%p24, %r69, %r67;
	ld.local.u8 	%rs65, [%rd15+10];
	cvt.u32.u16 	%r70, %rs65;
	and.b32  	%r71, %r70, 255;
	add.s32 	%r72, %r35, 9;
	setp.ne.s32 	%p25, %r72, %r71;
	add.s32 	%r73, %r37, -9;
	setp.ne.s32 	%p26, %r73, %r71;
	ld.local.u8 	%rs67, [%rd15+11];
	cvt.u32.u16 	%r74, %rs67;
	and.b32  	%r75, %r74, 255;
	add.s32 	%r76, %r35, 10;
	setp.ne.s32 	%p27, %r76, %r75;
	add.s32 	%r77, %r37, -10;
	setp.ne.s32 	%p28, %r77, %r75;
	ld.local.u8 	%rs69, [%rd15+12];
	cvt.u32.u16 	%r78, %rs69;
	and.b32  	%r79, %r78, 255;
	add.s32 	%r80, %r35, 11;
	setp.ne.s32 	%p29, %r80, %r79;
	add.s32 	%r81, %r37, -11;
	setp.ne.s32 	%p30, %r81, %r79;
	ld.local.u8 	%rs71, [%rd15+13];
	cvt.u32.u16 	%r82, %rs71;
	and.b32  	%r83, %r82, 255;
	add.s32 	%r84, %r35, 12;
	setp.ne.s32 	%p31, %r84, %r83;
	add.s32 	%r85, %r37, -12;
	setp.ne.s32 	%p32, %r85, %r83;
	ld.local.u8 	%rs73, [%rd15+14];
	cvt.u32.u16 	%r86, %rs73;
	and.b32  	%r87, %r86, 255;
	add.s32 	%r88, %r35, 13;
	setp.ne.s32 	%p33, %r88, %r87;
	add.s32 	%r89, %r37, -13;
	setp.ne.s32 	%p34, %r89, %r87;
	ld.local.u8 	%rs75, [%rd15+15];
	cvt.u32.u16 	%r90, %rs75;
	and.b32  	%r91, %r90, 255;
	add.s32 	%r92, %r35, 14;
	setp.ne.s32 	%p35, %r92, %r91;
	add.s32 	%r93, %r37, -14;
	setp.ne.s32 	%p36, %r93, %r91;
	add.s32 	%r171, %r171, 16;
	ld.local.u8 	%rs77, [%rd15+16];
	cvt.u32.u16 	%r94, %rs77;
	and.b32  	%r95, %r94, 255;
	add.s32 	%r96, %r35, 15;
	setp.ne.s32 	%p37, %r96, %r95;
	add.s32 	%r97, %r37, -15;
	setp.ne.s32 	%p38, %r97, %r95;
	selp.b16 	%rs79, %rs175, 0, %p8;
	selp.b16 	%rs80, %rs79, 0, %p7;
	selp.b16 	%rs81, %rs80, 0, %p10;
	selp.b16 	%rs82, %rs81, 0, %p9;
	selp.b16 	%rs83, %rs82, 0, %p12;
	selp.b16 	%rs84, %rs83, 0, %p11;
	selp.b16 	%rs85, %rs84, 0, %p14;
	selp.b16 	%rs86, %rs85, 0, %p13;
	selp.b16 	%rs87, %rs86, 0, %p16;
	selp.b16 	%rs88, %rs87, 0, %p15;
	selp.b16 	%rs89, %rs88, 0, %p18;
	selp.b16 	%rs90, %rs89, 0, %p17;
	selp.b16 	%rs91, %rs90, 0, %p20;
	selp.b16 	%rs92, %rs91, 0, %p19;
	selp.b16 	%rs93, %rs92, 0, %p22;
	selp.b16 	%rs94, %rs93, 0, %p21;
	selp.b16 	%rs95, %rs94, 0, %p24;
	selp.b16 	%rs96, %rs95, 0, %p23;
	selp.b16 	%rs97, %rs96, 0, %p26;
	selp.b16 	%rs98, %rs97, 0, %p25;
	selp.b16 	%rs99, %rs98, 0, %p28;
	selp.b16 	%rs100, %rs99, 0, %p27;
	selp.b16 	%rs101, %rs100, 0, %p30;
	selp.b16 	%rs102, %rs101, 0, %p29;
	selp.b16 	%rs103, %rs102, 0, %p32;
	selp.b16 	%rs104, %rs103, 0, %p31;
	selp.b16 	%rs105, %rs104, 0, %p34;
	selp.b16 	%rs106, %rs105, 0, %p33;
	selp.b16 	%rs107, %rs106, 0, %p36;
	selp.b16 	%rs108, %rs107, 0, %p35;
	selp.b16 	%rs109, %rs108, 0, %p38;
	selp.b16 	%rs175, %rs109, 0, %p37;
	setp.ne.s32 	%p39, %r171, %r6;
	mov.u32 	%r173, %r6;
	@%p39 bra 	$L__BB0_6;
$L__BB0_7:
	setp.eq.s32 	%p40, %r5, 0;
	@%p40 bra 	$L__BB0_17;
	setp.lt.u16 	%p41, %rs3, 7;
	@%p41 bra 	$L__BB0_10;
	not.b32 	%r98, %r173;
	cvt.u64.u32 	%rd16, %r173;
	add.s64 	%rd17, %rd1, %rd16;
	ld.local.u8 	%rs111, [%rd17+1];
	cvt.u32.u16 	%r99, %rs111;
	and.b32  	%r100, %r99, 255;
	add.s32 	%r101, %r3, %r173;
	setp.ne.s32 	%p42, %r101, %r100;
	sub.s32 	%r103, %r4, %r173;
	setp.ne.s32 	%p43, %r103, %r100;
	ld.local.u8 	%rs113, [%rd17+2];
	cvt.u32.u16 	%r105, %rs113;
	and.b32  	%r106, %r105, 255;
	add.s32 	%r107, %r101, 1;
	setp.ne.s32 	%p44, %r107, %r106;
	add.s32 	%r108, %r4, %r98;
	setp.ne.s32 	%p45, %r108, %r106;
	ld.local.u8 	%rs115, [%rd17+3];
	cvt.u32.u16 	%r110, %rs115;
	and.b32  	%r111, %r110, 255;
	add.s32 	%r112, %r101, 2;
	setp.ne.s32 	%p46, %r112, %r111;
	add.s32 	%r113, %r103, -2;
	setp.ne.s32 	%p47, %r113, %r111;
	ld.local.u8 	%rs117, [%rd17+4];
	cvt.u32.u16 	%r114, %rs117;
	and.b32  	%r115, %r114, 255;
	add.s32 	%r116, %r101, 3;
	setp.ne.s32 	%p48, %r116, %r115;
	add.s32 	%r117, %r103, -3;
	setp.ne.s32 	%p49, %r117, %r115;
	ld.local.u8 	%rs119, [%rd17+5];
	cvt.u32.u16 	%r118, %rs119;
	and.b32  	%r119, %r118, 255;
	add.s32 	%r120, %r101, 4;
	setp.ne.s32 	%p50, %r120, %r119;
	add.s32 	%r121, %r103, -4;
	setp.ne.s32 	%p51, %r121, %r119;
	ld.local.u8 	%rs121, [%rd17+6];
	cvt.u32.u16 	%r122, %rs121;
	and.b32  	%r123, %r122, 255;
	add.s32 	%r124, %r101, 5;
	setp.ne.s32 	%p52, %r124, %r123;
	add.s32 	%r125, %r103, -5;
	setp.ne.s32 	%p53, %r125, %r123;
	ld.local.u8 	%rs123, [%rd17+7];
	cvt.u32.u16 	%r126, %rs123;
	and.b32  	%r127, %r126, 255;
	add.s32 	%r128, %r101, 6;
	setp.ne.s32 	%p54, %r128, %r127;
	add.s32 	%r129, %r103, -6;
	setp.ne.s32 	%p55, %r129, %r127;
	add.s32 	%r173, %r173, 8;
	ld.local.u8 	%rs125, [%rd17+8];
	cvt.u32.u16 	%r130, %rs125;
	and.b32  	%r131, %r130, 255;
	add.s32 	%r132, %r101, 7;
	setp.ne.s32 	%p56, %r132, %r131;
	add.s32 	%r133, %r103, -7;
	setp.ne.s32 	%p57, %r133, %r131;
	selp.b16 	%rs127, %rs175, 0, %p43;
	selp.b16 	%rs128, %rs127, 0, %p42;
	selp.b16 	%rs129, %rs128, 0, %p45;
	selp.b16 	%rs130, %rs129, 0, %p44;
	selp.b16 	%rs131, %rs130, 0, %p47;
	selp.b16 	%rs132, %rs131, 0, %p46;
	selp.b16 	%rs133, %rs132, 0, %p49;
	selp.b16 	%rs134, %rs133, 0, %p48;
	selp.b16 	%rs135, %rs134, 0, %p51;
	selp.b16 	%rs136, %rs135, 0, %p50;
	selp.b16 	%rs137, %rs136, 0, %p53;
	selp.b16 	%rs138, %rs137, 0, %p52;
	selp.b16 	%rs139, %rs138, 0, %p55;
	selp.b16 	%rs140, %rs139, 0, %p54;
	selp.b16 	%rs141, %rs140, 0, %p57;
	selp.b16 	%rs175, %rs141, 0, %p56;
$L__BB0_10:
	setp.eq.s16 	%p58, %rs2, 0;
	@%p58 bra 	$L__BB0_17;
	setp.lt.u16 	%p59, %rs5, 3;
	@%p59 bra 	$L__BB0_13;
	not.b32 	%r134, %r173;
	cvt.u64.u32 	%rd18, %r173;
	add.s64 	%rd19, %rd1, %rd18;
	ld.local.u8 	%rs143, [%rd19+1];
	cvt.u32.u16 	%r135, %rs143;
	and.b32  	%r136, %r135, 255;
	add.s32 	%r137, %r3, %r173;
	setp.ne.s32 	%p60, %r137, %r136;
	sub.s32 	%r139, %r4, %r173;
	setp.ne.s32 	%p61, %r139, %r136;
	ld.local.u8 	%rs145, [%rd19+2];
	cvt.u32.u16 	%r141, %rs145;
	and.b32  	%r142, %r141, 255;
	add.s32 	%r143, %r137, 1;
	setp.ne.s32 	%p62, %r143, %r142;
	add.s32 	%r144, %r4, %r134;
	setp.ne.s32 	%p63, %r144, %r142;
	ld.local.u8 	%rs147, [%rd19+3];
	cvt.u32.u16 	%r146, %rs147;
	and.b32  	%r147, %r146, 255;
	add.s32 	%r148, %r137, 2;
	setp.ne.s32 	%p64, %r148, %r147;
	add.s32 	%r149, %r139, -2;
	setp.ne.s32 	%p65, %r149, %r147;
	add.s32 	%r173, %r173, 4;
	ld.local.u8 	%rs149, [%rd19+4];
	cvt.u32.u16 	%r150, %rs149;
	and.b32  	%r151, %r150, 255;
	add.s32 	%r152, %r137, 3;
	setp.ne.s32 	%p66, %r152, %r151;
	add.s32 	%r153, %r139, -3;
	setp.ne.s32 	%p67, %r153, %r151;
	selp.b16 	%rs151, %rs175, 0, %p61;
	selp.b16 	%rs152, %rs151, 0, %p60;
	selp.b16 	%rs153, %rs152, 0, %p63;
	selp.b16 	%rs154, %rs153, 0, %p62;
	selp.b16 	%rs155, %rs154, 0, %p65;
	selp.b16 	%rs156, %rs155, 0, %p64;
	selp.b16 	%rs157, %rs156, 0, %p67;
	selp.b16 	%rs175, %rs157, 0, %p66;
$L__BB0_13:
	setp.eq.s16 	%p68, %rs4, 0;
	@%p68 bra 	$L__BB0_17;
	setp.eq.s16 	%p69, %rs4, 1;
	cvt.u64.u32 	%rd20, %r173;
	add.s64 	%rd4, %rd1, %rd20;
	ld.local.u8 	%rs158, [%rd4+1];
	cvt.u32.u16 	%r154, %rs158;
	and.b32  	%r155, %r154, 255;
	add.s32 	%r15, %r3, %r173;
	setp.ne.s32 	%p70, %r15, %r155;
	sub.s32 	%r156, %r4, %r173;
	setp.ne.s32 	%p71, %r156, %r155;
	selp.b16 	%rs160, %rs175, 0, %p71;
	selp.b16 	%rs175, %rs160, 0, %p70;
	@%p69 bra 	$L__BB0_17;
	setp.eq.s16 	%p72, %rs4, 2;
	not.b32 	%r158, %r173;
	ld.local.u8 	%rs161, [%rd4+2];
	cvt.u32.u16 	%r159, %rs161;
	and.b32  	%r160, %r159, 255;
	add.s32 	%r161, %r15, 1;
	setp.ne.s32 	%p73, %r161, %r160;
	add.s32 	%r162, %r4, %r158;
	setp.ne.s32 	%p74, %r162, %r160;
	selp.b16 	%rs163, %rs175, 0, %p74;
	selp.b16 	%rs175, %rs163, 0, %p73;
	@%p72 bra 	$L__BB0_17;
	ld.local.u8 	%rs164, [%rd4+3];
	cvt.u32.u16 	%r164, %rs164;
	and.b32  	%r165, %r164, 255;
	add.s32 	%r166, %r15, 2;
	setp.ne.s32 	%p75, %r166, %r165;
	add.s32 	%r169, %r156, -2;
	setp.ne.s32 	%p76, %r169, %r165;
	selp.b16 	%rs166, %rs175, 0, %p76;
	selp.b16 	%rs175, %rs166, 0, %p75;
$L__BB0_17:
	add.s32 	%r170, %r170, 1;
	setp.gt.s32 	%p77, %r18, %r170;
	@%p77 bra 	$L__BB0_3;
	st.global.u8 	[%rd3], %rs175;
$L__BB0_19:
	ret;

}


// ===== COMPILED SASS (sm_100) =====

	.target	sm_100

	.elftype	@"ET_EXEC"


//--------------------- .note.nv.tkinfo           --------------------------
	.section	.note.nv.tkinfo,"",@"SHT_NOTE"
	.sectionflags	@"SHF_NOTE_NV_TKINFO"
	.tkinfo
        /*0018*/ 	.word	0x00000002
        /*0030*/ 	.string	""
        /*0030*/ 	.string	"ptxas"
        /*0030*/ 	.string	"Cuda compilation tools, release 13.0, V13.0.88"
        /*0030*/ 	.string	"Build cuda_13.0.r13.0/compiler.36424714_0"
        /*0030*/ 	.string	"-arch sm_100 -m 64 "



//--------------------- .note.nv.cuinfo           --------------------------
	.section	.note.nv.cuinfo,"",@"SHT_NOTE"
	.sectionflags	@"SHF_NOTE_NV_CUINFO"
        /*0018*/ 	.short	0x0002
        /*001a*/ 	.short	0x0064
        /*001c*/ 	.short	0x0082
	.zero		2


//--------------------- .nv.info                  --------------------------
	.section	.nv.info,"",@"SHT_CUDA_INFO"
	.align	4


	//----- nvinfo : EIATTR_REGCOUNT
	.align		4
        /*0000*/ 	.byte	0x04, 0x2f
        /*0002*/ 	.short	(.L_1 - .L_0)
	.align		4
.L_0:
        /*0004*/ 	.word	index@(_Z12evaluate_gpuiiPK4NodePhi)
        /*0008*/ 	.word	0x0000001f


	//----- nvinfo : EIATTR_FRAME_SIZE
	.align		4
.L_1:
        /*000c*/ 	.byte	0x04, 0x11
        /*000e*/ 	.short	(.L_3 - .L_2)
	.align		4
.L_2:
        /*0010*/ 	.word	index@(_Z12evaluate_gpuiiPK4NodePhi)
        /*0014*/ 	.word	0x00000018


	//----- nvinfo : EIATTR_MIN_STACK_SIZE
	.align		4
.L_3:
        /*0018*/ 	.byte	0x04, 0x12
        /*001a*/ 	.short	(.L_5 - .L_4)
	.align		4
.L_4:
        /*001c*/ 	.word	index@(_Z12evaluate_gpuiiPK4NodePhi)
        /*0020*/ 	.word	0x00000018
.L_5:


//--------------------- .nv.compat                --------------------------
	.section	.nv.compat,"",@"SHT_CUDA_COMPAT_INFO"
	.align	4
        /*0000*/ 	.byte	0x02, 0x09, 0x00, 0x00, 0x02, 0x02, 0x01, 0x00, 0x02, 0x05, 0x05, 0x00, 0x03, 0x07, 0x01, 0x01
        /*0010*/ 	.byte	0x02, 0x03, 0x00, 0x00, 0x02, 0x06, 0x01, 0x00, 0x04, 0x0b, 0x08, 0x00, 0x09, 0x00, 0x00, 0x00
        /*0020*/ 	.byte	0x00, 0x00, 0x00, 0x00


//--------------------- .nv.info._Z12evaluate_gpuiiPK4NodePhi --------------------------
	.section	.nv.info._Z12evaluate_gpuiiPK4NodePhi,"",@"SHT_CUDA_INFO"
	.sectionflags	@""
	.align	4


	//----- nvinfo : EIATTR_CUDA_API_VERSION
	.align		4
        /*0000*/ 	.byte	0x04, 0x37
        /*0002*/ 	.short	(.L_7 - .L_6)
.L_6:
        /*0004*/ 	.word	0x00000082


	//----- nvinfo : EIATTR_KPARAM_INFO
	.align		4
.L_7:
        /*0008*/ 	.byte	0x04, 0x17
        /*000a*/ 	.short	(.L_9 - .L_8)
.L_8:
        /*000c*/ 	.word	0x00000000
        /*0010*/ 	.short	0x0004
        /*0012*/ 	.short	0x0018
        /*0014*/ 	.byte	0x00, 0xf0, 0x11, 0x00


	//----- nvinfo : EIATTR_KPARAM_INFO
	.align		4
.L_9:
        /*0018*/ 	.byte	0x04, 0x17
        /*001a*/ 	.short	(.L_11 - .L_10)
.L_10:
        /*001c*/ 	.word	0x00000000
        /*0020*/ 	.short	0x0003
        /*0022*/ 	.short	0x0010
        /*0024*/ 	.byte	0x00, 0xf5, 0x21, 0x00


	//----- nvinfo : EIATTR_KPARAM_INFO
	.align		4
.L_11:
        /*0028*/ 	.byte	0x04, 0x17
        /*002a*/ 	.short	(.L_13 - .L_12)
.L_12:
        /*002c*/ 	.word	0x00000000
        /*0030*/ 	.short	0x0002
        /*0032*/ 	.short	0x0008
        /*0034*/ 	.byte	0x00, 0xf5, 0x21, 0x00


	//----- nvinfo : EIATTR_KPARAM_INFO
	.align		4
.L_13:
        /*0038*/ 	.byte	0x04, 0x17
        /*003a*/ 	.short	(.L_15 - .L_14)
.L_14:
        /*003c*/ 	.word	0x00000000
        /*0040*/ 	.short	0x0001
        /*0042*/ 	.short	0x0004
        /*0044*/ 	.byte	0x00, 0xf0, 0x11, 0x00


	//----- nvinfo : EIATTR_KPARAM_INFO
	.align		4
.L_15:
        /*0048*/ 	.byte	0x04, 0x17
        /*004a*/ 	.short	(.L_17 - .L_16)
.L_16:
        /*004c*/ 	.word	0x00000000
        /*0050*/ 	.short	0x0000
        /*0052*/ 	.short	0x0000
        /*0054*/ 	.byte	0x00, 0xf0, 0x11, 0x00


	//----- nvinfo : EIATTR_SPARSE_MMA_MASK
	.align		4
.L_17:
        /*0058*/ 	.byte	0x03, 0x50
        /*005a*/ 	.short	0x0000


	//----- nvinfo : EIATTR_MAXREG_COUNT
	.align		4
        /*005c*/ 	.byte	0x03, 0x1b
        /*005e*/ 	.short	0x00ff


	//----- nvinfo : EIATTR_MERCURY_ISA_VERSION
	.align		4
        /*0060*/ 	.byte	0x03, 0x5f
        /*0062*/ 	.short	0x0101


	//----- nvinfo : EIATTR_VRC_CTA_INIT_COUNT
	.align		4
        /*0064*/ 	.byte	0x02, 0x4a
	.zero		1
	.zero		1


	//----- nvinfo : EIATTR_EXIT_INSTR_OFFSETS
	.align		4
        /*0068*/ 	.byte	0x04, 0x1c
        /*006a*/ 	.short	(.L_19 - .L_18)


	//   ....[0]....
.L_18:
        /*006c*/ 	.word	0x00000080


	//   ....[1]....
        /*0070*/ 	.word	0x00000550


	//   ....[2]....
        /*0074*/ 	.word	0x00001750


	//----- nvinfo : EIATTR_CRS_STACK_SIZE
	.align		4
.L_19:
        /*0078*/ 	.byte	0x04, 0x1e
        /*007a*/ 	.short	(.L_21 - .L_20)
.L_20:
        /*007c*/ 	.word	0x00000000


	//----- nvinfo : EIATTR_CBANK_PARAM_SIZE
	.align		4
.L_21:
        /*0080*/ 	.byte	0x03, 0x19
        /*0082*/ 	.short	0x001c


	//----- nvinfo : EIATTR_PARAM_CBANK
	.align		4
        /*0084*/ 	.byte	0x04, 0x0a
        /*0086*/ 	.short	(.L_23 - .L_22)
	.align		4
.L_22:
        /*0088*/ 	.word	index@(.nv.constant0._Z12evaluate_gpuiiPK4NodePhi)
        /*008c*/ 	.short	0x0380
        /*008e*/ 	.short	0x001c


	//----- nvinfo : EIATTR_SW_WAR
	.align		4
.L_23:
        /*0090*/ 	.byte	0x04, 0x36
        /*0092*/ 	.short	(.L_25 - .L_24)
.L_24:
        /*0094*/ 	.word	0x00000008
.L_25:


//--------------------- .nv.callgraph             --------------------------
	.section	.nv.callgraph,"",@"SHT_CUDA_CALLGRAPH"
	.align	4
	.sectionentsize	8
	.align		4
        /*0000*/ 	.word	0x00000000
	.align		4
        /*0004*/ 	.word	0xffffffff
	.align		4
        /*0008*/ 	.word	0x00000000
	.align		4
        /*000c*/ 	.word	0xfffffffe
	.align		4
        /*0010*/ 	.word	0x00000000
	.align		4
        /*0014*/ 	.word	0xfffffffd
	.align		4
        /*0018*/ 	.word	0x00000000
	.align		4
        /*001c*/ 	.word	0xfffffffc


//--------------------- .text._Z12evaluate_gpuiiPK4NodePhi --------------------------
	.section	.text._Z12evaluate_gpuiiPK4NodePhi,"ax",@progbits
	.align	128
        .global         _Z12evaluate_gpuiiPK4NodePhi
        .type           _Z12evaluate_gpuiiPK4NodePhi,@function
        .size           _Z12evaluate_gpuiiPK4NodePhi,(.L_x_12 - _Z12evaluate_gpuiiPK4NodePhi)
        .other          _Z12evaluate_gpuiiPK4NodePhi,@"STO_CUDA_ENTRY STV_DEFAULT"
_Z12evaluate_gpuiiPK4NodePhi:
.text._Z12evaluate_gpuiiPK4NodePhi:
[----:B------:R-:W0:Y:S01]  /*0000*/  LDC R1, c[0x0][0x37c] ;  /* 0x0000df00ff017b82 */ /* 0x000e220000000800 */
[----:B------:R-:W1:Y:S07]  /*0010*/  S2R R0, SR_TID.X ;  /* 0x0000000000007919 */ /* 0x000e6e0000002100 */
[----:B------:R-:W1:Y:S01]  /*0020*/  S2UR UR4, SR_CTAID.X ;  /* 0x00000000000479c3 */ /* 0x000e620000002500 */
[----:B------:R-:W2:Y:S01]  /*0030*/  LDCU UR5, c[0x0][0x398] ;  /* 0x00007300ff0577ac */ /* 0x000ea20008000800 */
[----:B0-----:R-:W-:-:S06]  /*0040*/  VIADD R1, R1, 0xffffffe8 ;  /* 0xffffffe801017836 */ /* 0x001fcc0000000000 */
[----:B------:R-:W1:Y:S02]  /*0050*/  LDC R21, c[0x0][0x360] ;  /* 0x0000d800ff157b82 */ /* 0x000e640000000800 */
[----:B-1----:R-:W-:-:S05]  /*0060*/  IMAD R21, R21, UR4, R0 ;  /* 0x0000000415157c24 */ /* 0x002fca000f8e0200 */
[----:B--2---:R-:W-:-:S13]  /*0070*/  ISETP.GE.AND P0, PT, R21, UR5, PT ;  /* 0x0000000515007c0c */ /* 0x004fda000bf06270 */
[----:B------:R-:W-:Y:S05]  /*0080*/  @P0 EXIT ;  /* 0x000000000000094d */ /* 0x000fea0003800000 */
[----:B------:R-:W0:Y:S01]  /*0090*/  LDC R19, c[0x0][0x380] ;  /* 0x0000e000ff137b82 */ /* 0x000e220000000800 */
[----:B------:R-:W1:Y:S07]  /*00a0*/  LDCU.64 UR6, c[0x0][0x358] ;  /* 0x00006b00ff0677ac */ /* 0x000e6e0008000a00 */
[----:B------:R-:W2:Y:S08]  /*00b0*/  LDC.64 R26, c[0x0][0x388] ;  /* 0x0000e200ff1a7b82 */ /* 0x000eb00000000a00 */
[----:B------:R-:W3:Y:S01]  /*00c0*/  LDC R25, c[0x0][0x384] ;  /* 0x0000e100ff197b82 */ /* 0x000ee20000000800 */
[----:B0-----:R-:W-:-:S04]  /*00d0*/  IABS R5, R19 ;  /* 0x0000001300057213 */ /* 0x001fc80000000000 */
[----:B------:R-:W0:Y:S08]  /*00e0*/  I2F.RP R0, R5 ;  /* 0x0000000500007306 */ /* 0x000e300000209400 */
[----:B0-----:R-:W0:Y:S02]  /*00f0*/  MUFU.RCP R0, R0 ;  /* 0x0000000000007308 */ /* 0x001e240000001000 */
[----:B0-----:R-:W-:-:S06]  /*0100*/  VIADD R2, R0, 0xffffffe ;  /* 0x0ffffffe00027836 */ /* 0x001fcc0000000000 */
[----:B------:R0:W4:Y:S02]  /*0110*/  F2I.FTZ.U32.TRUNC.NTZ R3, R2 ;  /* 0x0000000200037305 */ /* 0x000124000021f000 */
[----:B0-----:R-:W-:Y:S02]  /*0120*/  IMAD.MOV.U32 R2, RZ, RZ, RZ ;  /* 0x000000ffff027224 */ /* 0x001fe400078e00ff */
[----:B----4-:R-:W-:-:S04]  /*0130*/  IMAD.MOV R4, RZ, RZ, -R3 ;  /* 0x000000ffff047224 */ /* 0x010fc800078e0a03 */
[----:B------:R-:W-:Y:S01]  /*0140*/  IMAD R7, R4, R5, RZ ;  /* 0x0000000504077224 */ /* 0x000fe200078e02ff */
[----:B------:R-:W-:-:S03]  /*0150*/  IABS R4, R21 ;  /* 0x0000001500047213 */ /* 0x000fc60000000000 */
[----:B------:R-:W-:-:S06]  /*0160*/  IMAD.HI.U32 R3, R3, R7, R2 ;  /* 0x0000000703037227 */ /* 0x000fcc00078e0002 */
[----:B------:R-:W-:-:S04]  /*0170*/  IMAD.HI.U32 R23, R3, R4, RZ ;  /* 0x0000000403177227 */ /* 0x000fc800078e00ff */
[----:B------:R-:W-:-:S04]  /*0180*/  IMAD.MOV R0, RZ, RZ, -R23 ;  /* 0x000000ffff007224 */ /* 0x000fc800078e0a17 */
[----:B------:R-:W-:-:S05]  /*0190*/  IMAD R0, R5, R0, R4 ;  /* 0x0000000005007224 */ /* 0x000fca00078e0204 */
[----:B------:R-:W-:-:S13]  /*01a0*/  ISETP.GT.U32.AND P1, PT, R5, R0, PT ;  /* 0x000000000500720c */ /* 0x000fda0003f24070 */
[----:B------:R-:W-:Y:S02]  /*01b0*/  @!P1 IMAD.IADD R0, R0, 0x1, -R5 ;  /* 0x0000000100009824 */ /* 0x000fe400078e0a05 */
[----:B------:R-:W-:Y:S01]  /*01c0*/  @!P1 VIADD R23, R23, 0x1 ;  /* 0x0000000117179836 */ /* 0x000fe20000000000 */
[----:B------:R-:W-:Y:S02]  /*01d0*/  ISETP.NE.AND P1, PT, R19, RZ, PT ;  /* 0x000000ff1300720c */ /* 0x000fe40003f25270 */
[----:B------:R-:W-:Y:S02]  /*01e0*/  ISETP.GE.U32.AND P0, PT, R0, R5, PT ;  /* 0x000000050000720c */ /* 0x000fe40003f06070 */
[----:B------:R-:W-:-:S04]  /*01f0*/  LOP3.LUT R0, R21, R19, RZ, 0x3c, !PT ;  /* 0x0000001315007212 */ /* 0x000fc800078e3cff */
[----:B------:R-:W-:-:S07]  /*0200*/  ISETP.GE.AND P2, PT, R0, RZ, PT ;  /* 0x000000ff0000720c */ /* 0x000fce0003f46270 */
[----:B------:R-:W-:-:S06]  /*0210*/  @P0 VIADD R23, R23, 0x1 ;  /* 0x0000000117170836 */ /* 0x000fcc0000000000 */
[----:B------:R-:W-:Y:S01]  /*0220*/  @!P2 IMAD.MOV R23, RZ, RZ, -R23 ;  /* 0x000000ffff17a224 */ /* 0x000fe200078e0a17 */
[----:B------:R-:W-:-:S05]  /*0230*/  @!P1 LOP3.LUT R23, RZ, R19, RZ, 0x33, !PT ;  /* 0x00000013ff179212 */ /* 0x000fca00078e33ff */
[----:B--2---:R-:W-:-:S05]  /*0240*/  IMAD.WIDE R26, R23, 0x16, R26 ;  /* 0x00000016171a7825 */ /* 0x004fca00078e021a */
[----:B-1----:R-:W2:Y:S04]  /*0250*/  LDG.E.U8 R0, desc[UR6][R26.64] ;  /* 0x000000061a007981 */ /* 0x002ea8000c1e1100 */
[----:B------:R-:W4:Y:S04]  /*0260*/  LDG.E.U8 R2, desc[UR6][R26.64+0x1] ;  /* 0x000001061a027981 */ /* 0x000f28000c1e1100 */
[----:B------:R-:W5:Y:S04]  /*0270*/  LDG.E.U8 R15, desc[UR6][R26.64+0x2] ;  /* 0x000002061a0f7981 */ /* 0x000f68000c1e1100 */
        /* <DEDUP_REMOVED lines=18> */
[----:B------:R-:W5:Y:S01]  /*03a0*/  LDG.E.U8 R17, desc[UR6][R26.64+0x15] ;  /* 0x000015061a117981 */ /* 0x000f62000c1e1100 */
[----:B------:R-:W-:Y:S01]  /*03b0*/  IMAD.MOV R23, RZ, RZ, -R23 ;  /* 0x000000ffff177224 */ /* 0x000fe200078e0a17 */
[----:B---3--:R-:W-:-:S03]  /*03c0*/  ISETP.GE.AND P0, PT, R25, 0x1, PT ;  /* 0x000000011900780c */ /* 0x008fc60003f06270 */
[----:B------:R-:W-:-:S05]  /*03d0*/  IMAD R19, R19, R23, R21 ;  /* 0x0000001713137224 */ /* 0x000fca00078e0215 */
[----:B--2---:R-:W-:Y:S01]  /*03e0*/  ISETP.LT.OR P0, PT, R19, R0, !P0 ;  /* 0x000000001300720c */ /* 0x004fe20004701670 */
[----:B------:R0:W-:Y:S04]  /*03f0*/  STL.U8 [R1], R0 ;  /* 0x0000000001007387 */ /* 0x0001e80000100000 */
[----:B----4-:R0:W-:Y:S04]  /*0400*/  STL.U8 [R1+0x1], R2 ;  /* 0x0000010201007387 */ /* 0x0101e80000100000 */
[----:B-----5:R0:W-:Y:S04]  /*0410*/  STL.U8 [R1+0x2], R15 ;  /* 0x0000020f01007387 */ /* 0x0201e80000100000 */
[----:B------:R0:W-:Y:S04]  /*0420*/  STL.U8 [R1+0x3], R13 ;  /* 0x0000030d01007387 */ /* 0x0001e80000100000 */
        /* <DEDUP_REMOVED lines=17> */
[----:B------:R0:W-:Y:S01]  /*0540*/  STL.U8 [R1+0x15], R17 ;  /* 0x0000151101007387 */ /* 0x0001e20000100000 */
[----:B------:R-:W-:Y:S05]  /*0550*/  @P0 EXIT ;  /* 0x000000000000094d */ /* 0x000fea0003800000 */
[----:B0-----:R-:W-:Y:S01]  /*0560*/  IMAD.IADD R7, R1, 0x1, R19 ;  /* 0x0000000101077824 */ /* 0x001fe200078e0213 */
[----:B------:R-:W0:Y:S05]  /*0570*/  LDCU.64 UR4, c[0x0][0x390] ;  /* 0x00007200ff0477ac */ /* 0x000e2a0008000a00 */
[----:B------:R-:W2:Y:S01]  /*0580*/  LDL.U8 R7, [R7+0x1] ;  /* 0x0000010007077983 */ /* 0x000ea20000100000 */
[C---:B------:R-:W-:Y:S01]  /*0590*/  LOP3.LUT R3, R0.reuse, 0x7, RZ, 0xc0, !PT ;  /* 0x0000000700037812 */ /* 0x040fe200078ec0ff */
[----:B------:R-:W-:Y:S01]  /*05a0*/  IMAD.MOV.U32 R9, RZ, RZ, 0x1 ;  /* 0x00000001ff097424 */ /* 0x000fe200078e00ff */
[----:B------:R-:W-:-:S03]  /*05b0*/  LOP3.LUT R2, R0, 0xf, RZ, 0xc0, !PT ;  /* 0x0000000f00027812 */ /* 0x000fc600078ec0ff */
[----:B------:R-:W-:Y:S02]  /*05c0*/  VIADD R3, R3, 0xffffffff ;  /* 0xffffffff03037836 */ /* 0x000fe40000000000 */
[----:B------:R-:W-:-:S03]  /*05d0*/  VIADD R2, R2, 0xffffffff ;  /* 0xffffffff02027836 */ /* 0x000fc60000000000 */
[----:B------:R-:W-:Y:S02]  /*05e0*/  LOP3.LUT R3, R3, 0xffff, RZ, 0xc0, !PT ;  /* 0x0000ffff03037812 */ /* 0x000fe400078ec0ff */
[----:B------:R-:W-:Y:S02]  /*05f0*/  LOP3.LUT R2, R2, 0xffff, RZ, 0xc0, !PT ;  /* 0x0000ffff02027812 */ /* 0x000fe400078ec0ff */
[----:B0-----:R-:W-:Y:S01]  /*0600*/  IADD3 R4, P2, PT, R21, UR4, RZ ;  /* 0x0000000415047c10 */ /* 0x001fe2000ff5e0ff */
[----:B------:R-:W-:Y:S01]  /*0610*/  UMOV UR4, URZ ;  /* 0x000000ff00047c82 */ /* 0x000fe20008000000 */
[----:B------:R-:W-:Y:S02]  /*0620*/  ISETP.GE.U32.AND P1, PT, R3, 0x3, PT ;  /* 0x000000030300780c */ /* 0x000fe40003f26070 */
[----:B------:R-:W-:Y:S02]  /*0630*/  ISETP.GE.U32.AND P0, PT, R2, 0x7, PT ;  /* 0x000000070200780c */ /* 0x000fe40003f06070 */
[----:B------:R-:W-:Y:S01]  /*0640*/  LEA.HI.X.SX32 R5, R21, UR5, 0x1, P2 ;  /* 0x0000000515057c11 */ /* 0x000fe200090f0eff */
[----:B--2---:R-:W-:-:S02]  /*0650*/  IMAD.IADD R3, R7, 0x1, -R0 ;  /* 0x0000000107037824 */ /* 0x004fc400078e0a00 */
[----:B------:R-:W-:-:S08]  /*0660*/  IMAD.IADD R7, R0, 0x1, R7 ;  /* 0x0000000100077824 */ /* 0x000fd000078e0207 */
.L_x_10:
[----:B------:R-:W0:Y:S01]  /*0670*/  LDCU UR5, c[0x0][0x384] ;  /* 0x00007080ff0577ac */ /* 0x000e220008000800 */
[----:B------:R-:W-:Y:S01]  /*0680*/  ISETP.NE.AND P2, PT, R0, RZ, PT ;  /* 0x000000ff0000720c */ /* 0x000fe20003f45270 */
[----:B------:R-:W-:Y:S01]  /*0690*/  BSSY.RECONVERGENT B0, `(.L_x_0) ;  /* 0x0000109000007945 */ /* 0x000fe20003800200 */
[----:B------:R-:W-:-:S04]  /*06a0*/  UIADD3 UR4, UPT, UPT, UR4, 0x1, URZ ;  /* 0x0000000104047890 */ /* 0x000fc8000fffe0ff */
[----:B0-----:R-:W-:-:S07]  /*06b0*/  UISETP.GE.AND UP0, UPT, UR4, UR5, UPT ;  /* 0x000000050400728c */ /* 0x001fce000bf06270 */
[----:B------:R-:W-:Y:S05]  /*06c0*/  @!P2 BRA `(.L_x_1) ;  /* 0x000000100014a947 */ /* 0x000fea0003800000 */
[----:B------:R-:W-:Y:S01]  /*06d0*/  ISETP.GE.U32.AND P2, PT, R0, 0x10, PT ;  /* 0x000000100000780c */ /* 0x000fe20003f46070 */
[----:B------:R-:W-:Y:S01]  /*06e0*/  BSSY.RECONVERGENT B1, `(.L_x_2) ;  /* 0x000007e000017945 */ /* 0x000fe20003800200 */
[----:B------:R-:W-:-:S11]  /*06f0*/  IMAD.MOV.U32 R2, RZ, RZ, RZ ;  /* 0x000000ffff027224 */ /* 0x000fd600078e00ff */
[----:B------:R-:W-:Y:S05]  /*0700*/  @!P2 BRA `(.L_x_3) ;  /* 0x0000000400eca947 */ /* 0x000fea0003800000 */
[----:B------:R-:W-:Y:S01]  /*0710*/  BSSY.RECONVERGENT B2, `(.L_x_4) ;  /* 0x0000079000027945 */ /* 0x000fe20003800200 */
[----:B------:R-:W-:-:S07]  /*0720*/  IMAD.MOV.U32 R2, RZ, RZ, RZ ;  /* 0x000000ffff027224 */ /* 0x000fce00078e00ff */
.L_x_5:
[----:B------:R-:W-:-:S05]  /*0730*/  IMAD.IADD R27, R1, 0x1, R2 ;  /* 0x00000001011b7824 */ /* 0x000fca00078e0202 */
[----:B------:R-:W2:Y:S04]  /*0740*/  LDL.U8 R25, [R27+0x1] ;  /* 0x000001001b197983 */ /* 0x000ea80000100000 */
[----:B------:R-:W3:Y:S04]  /*0750*/  LDL.U8 R24, [R27+0x2] ;  /* 0x000002001b187983 */ /* 0x000ee80000100000 */
[----:B------:R-:W4:Y:S04]  /*0760*/  LDL.U8 R23, [R27+0x3] ;  /* 0x000003001b177983 */ /* 0x000f280000100000 */
[----:B------:R-:W5:Y:S04]  /*0770*/  LDL.U8 R22, [R27+0x4] ;  /* 0x000004001b167983 */ /* 0x000f680000100000 */
        /* <DEDUP_REMOVED lines=11> */
[----:B------:R-:W5:Y:S01]  /*0830*/  LDL.U8 R6, [R27+0x10] ;  /* 0x000010001b067983 */ /* 0x000f620000100000 */
[--C-:B------:R-:W-:Y:S01]  /*0840*/  IMAD.IADD R11, R7, 0x1, -R2.reuse ;  /* 0x00000001070b7824 */ /* 0x100fe200078e0a02 */
[----:B------:R-:W-:Y:S01]  /*0850*/  LOP3.LUT R26, RZ, R2, RZ, 0x33, !PT ;  /* 0x00000002ff1a7212 */ /* 0x000fe200078e33ff */
[----:B------:R-:W-:-:S02]  /*0860*/  IMAD.IADD R10, R3, 0x1, R2 ;  /* 0x00000001030a7824 */ /* 0x000fc400078e0202 */
[----:B------:R-:W-:Y:S01]  /*0870*/  VIADD R2, R2, 0x10 ;  /* 0x0000001002027836 */ /* 0x000fe20000000000 */
[-C--:B--2---:R-:W-:Y:S02]  /*0880*/  ISETP.NE.AND P3, PT, R11, R25.reuse, PT ;  /* 0x000000190b00720c */ /* 0x084fe40003f65270 */
[C---:B------:R-:W-:Y:S01]  /*0890*/  ISETP.NE.AND P4, PT, R10.reuse, R25, PT ;  /* 0x000000190a00720c */ /* 0x040fe20003f85270 */
[----:B------:R-:W-:Y:S01]  /*08a0*/  VIADD R25, R10, 0x1 ;  /* 0x000000010a197836 */ /* 0x000fe20000000000 */
[----:B------:R-:W-:-:S04]  /*08b0*/  SEL R9, R9, RZ, P3 ;  /* 0x000000ff09097207 */ /* 0x000fc80001800000 */
[----:B---3--:R-:W-:Y:S01]  /*08c0*/  ISETP.NE.AND P2, PT, R25, R24, PT ;  /* 0x000000181900720c */ /* 0x008fe20003f45270 */
[----:B------:R-:W-:Y:S01]  /*08d0*/  IMAD.IADD R25, R7, 0x1, R26 ;  /* 0x0000000107197824 */ /* 0x000fe200078e021a */
[----:B------:R-:W-:-:S04]  /*08e0*/  SEL R9, R9, RZ, P4 ;  /* 0x000000ff09097207 */ /* 0x000fc80002000000 */
[----:B------:R-:W-:Y:S01]  /*08f0*/  ISETP.NE.AND P3, PT, R25, R24, PT ;  /* 0x000000181900720c */ /* 0x000fe20003f65270 */
[----:B------:R-:W-:-:S03]  /*0900*/  VIADD R24, R11, 0xfffffffe ;  /* 0xfffffffe0b187836 */ /* 0x000fc60000000000 */
[----:B------:R-:W-:Y:S02]  /*0910*/  SEL R9, R9, RZ, P3 ;  /* 0x000000ff09097207 */ /* 0x000fe40001800000 */
[----:B----4-:R-:W-:Y:S01]  /*0920*/  ISETP.NE.AND P4, PT, R24, R23, PT ;  /* 0x000000171800720c */ /* 0x010fe20003f85270 */
[----:B------:R-:W-:Y:S01]  /*0930*/  VIADD R24, R10, 0x2 ;  /* 0x000000020a187836 */ /* 0x000fe20000000000 */
[----:B------:R-:W-:Y:S01]  /*0940*/  SEL R25, R9, RZ, P2 ;  /* 0x000000ff09197207 */ /* 0x000fe20001000000 */
[----:B------:R-:W-:-:S03]  /*0950*/  VIADD R9, R11, 0xfffffffd ;  /* 0xfffffffd0b097836 */ /* 0x000fc60000000000 */
[----:B------:R-:W-:Y:S01]  /*0960*/  ISETP.NE.AND P2, PT, R24, R23, PT ;  /* 0x000000171800720c */ /* 0x000fe20003f45270 */
[----:B------:R-:W-:Y:S01]  /*0970*/  VIADD R24, R11, 0xfffffffc ;  /* 0xfffffffc0b187836 */ /* 0x000fe20000000000 */
[----:B------:R-:W-:Y:S02]  /*0980*/  SEL R25, R25, RZ, P4 ;  /* 0x000000ff19197207 */ /* 0x000fe40002000000 */
[----:B-----5:R-:W-:Y:S01]  /*0990*/  ISETP.NE.AND P3, PT, R9, R22, PT ;  /* 0x000000160900720c */ /* 0x020fe20003f65270 */
[----:B------:R-:W-:Y:S01]  /*09a0*/  VIADD R9, R10, 0x3 ;  /* 0x000000030a097836 */ /* 0x000fe20000000000 */
[----:B------:R-:W-:-:S04]  /*09b0*/  SEL R25, R25, RZ, P2 ;  /* 0x000000ff19197207 */ /* 0x000fc80001000000 */
[----:B------:R-:W-:Y:S01]  /*09c0*/  ISETP.NE.AND P2, PT, R9, R22, PT ;  /* 0x000000160900720c */ /* 0x000fe20003f45270 */
[----:B------:R-:W-:Y:S01]  /*09d0*/  VIADD R22, R10, 0x4 ;  /* 0x000000040a167836 */ /* 0x000fe20000000000 */
[----:B------:R-:W-:Y:S01]  /*09e0*/  SEL R25, R25, RZ, P3 ;  /* 0x000000ff19197207 */ /* 0x000fe20001800000 */
[----:B------:R-:W-:Y:S01]  /*09f0*/  VIADD R9, R11, 0xfffffffb ;  /* 0xfffffffb0b097836 */ /* 0x000fe20000000000 */
[-C--:B------:R-:W-:Y:S02]  /*0a00*/  ISETP.NE.AND P3, PT, R24, R21.reuse, PT ;  /* 0x000000151800720c */ /* 0x080fe40003f65270 */
[----:B------:R-:W-:Y:S02]  /*0a10*/  SEL R25, R25, RZ, P2 ;  /* 0x000000ff19197207 */ /* 0x000fe40001000000 */
[----:B------:R-:W-:Y:S01]  /*0a20*/  ISETP.NE.AND P2, PT, R22, R21, PT ;  /* 0x000000151600720c */ /* 0x000fe20003f45270 */
[----:B------:R-:W-:Y:S01]  /*0a30*/  VIADD R22, R11, 0xfffffffa ;  /* 0xfffffffa0b167836 */ /* 0x000fe20000000000 */
[----:B------:R-:W-:-:S02]  /*0a40*/  SEL R25, R25, RZ, P3 ;  /* 0x000000ff19197207 */ /* 0x000fc40001800000 */
[----:B------:R-:W-:Y:S01]  /*0a50*/  ISETP.NE.AND P3, PT, R9, R20, PT ;  /* 0x000000140900720c */ /* 0x000fe20003f65270 */
        /* <DEDUP_REMOVED lines=46> */
[----:B------:R-:W-:Y:S01]  /*0d40*/  SEL R25, R25, RZ, P3 ;  /* 0x000000ff19197207 */ /* 0x000fe20001800000 */
[----:B------:R-:W-:Y:S01]  /*0d50*/  VIADD R11, R11, 0xfffffff1 ;  /* 0xfffffff10b0b7836 */ /* 0x000fe20000000000 */
[----:B------:R-:W-:Y:S01]  /*0d60*/  ISETP.NE.AND P3, PT, R9, R12, PT ;  /* 0x0000000c0900720c */ /* 0x000fe20003f65270 */
[----:B------:R-:W-:Y:S01]  /*0d70*/  VIADD R9, R10, 0xd ;  /* 0x0000000d0a097836 */ /* 0x000fe20000000000 */
[----:B------:R-:W-:-:S04]  /*0d80*/  SEL R25, R25, RZ, P2 ;  /* 0x000000ff19197207 */ /* 0x000fc80001000000 */
[----:B------:R-:W-:Y:S01]  /*0d90*/  ISETP.NE.AND P2, PT, R9, R12, PT ;  /* 0x0000000c0900720c */ /* 0x000fe20003f45270 */
[C---:B------:R-:W-:Y:S01]  /*0da0*/  VIADD R9, R10.reuse, 0xe ;  /* 0x0000000e0a097836 */ /* 0x040fe20000000000 */
[----:B------:R-:W-:Y:S02]  /*0db0*/  SEL R25, R25, RZ, P3 ;  /* 0x000000ff19197207 */ /* 0x000fe40001800000 */
[-C--:B------:R-:W-:Y:S02]  /*0dc0*/  ISETP.NE.AND P3, PT, R13, R8.reuse, PT ;  /* 0x000000080d00720c */ /* 0x080fe40003f65270 */
[----:B------:R-:W-:Y:S02]  /*0dd0*/  SEL R25, R25, RZ, P2 ;  /* 0x000000ff19197207 */ /* 0x000fe40001000000 */
[----:B------:R-:W-:Y:S01]  /*0de0*/  ISETP.NE.AND P2, PT, R9, R8, PT ;  /* 0x000000080900720c */ /* 0x000fe20003f45270 */
[----:B------:R-:W-:Y:S01]  /*0df0*/  VIADD R9, R10, 0xf ;  /* 0x0000000f0a097836 */ /* 0x000fe20000000000 */
[----:B------:R-:W-:-:S02]  /*0e00*/  SEL R25, R25, RZ, P3 ;  /* 0x000000ff19197207 */ /* 0x000fc40001800000 */
[-C--:B------:R-:W-:Y:S02]  /*0e10*/  ISETP.NE.AND P3, PT, R11, R6.reuse, PT ;  /* 0x000000060b00720c */ /* 0x080fe40003f65270 */
[----:B------:R-:W-:Y:S02]  /*0e20*/  SEL R25, R25, RZ, P2 ;  /* 0x000000ff19197207 */ /* 0x000fe40001000000 */
[----:B------:R-:W-:Y:S02]  /*0e30*/  LOP3.LUT R11, R0, 0xf0, RZ, 0xc0, !PT ;  /* 0x000000f0000b7812 */ /* 0x000fe400078ec0ff */
[----:B------:R-:W-:Y:S02]  /*0e40*/  SEL R25, R25, RZ, P3 ;  /* 0x000000ff19197207 */ /* 0x000fe40001800000 */
[----:B------:R-:W-:Y:S02]  /*0e50*/  ISETP.NE.AND P3, PT, R2, R11, PT ;  /* 0x0000000b0200720c */ /* 0x000fe40003f65270 */
[----:B------:R-:W-:-:S04]  /*0e60*/  ISETP.NE.AND P2, PT, R9, R6, PT ;  /* 0x000000060900720c */ /* 0x000fc80003f45270 */
[----:B------:R-:W-:-:S04]  /*0e70*/  SEL R25, R25, RZ, P2 ;  /* 0x000000ff19197207 */ /* 0x000fc80001000000 */
[----:B------:R-:W-:-:S03]  /*0e80*/  PRMT R9, R25, 0x7610, R9 ;  /* 0x0000761019097816 */ /* 0x000fc60000000009 */
[----:B------:R-:W-:Y:S05]  /*0e90*/  @P3 BRA `(.L_x_5) ;  /* 0xfffffff800243947 */ /* 0x000fea000383ffff */
[----:B------:R-:W-:Y:S05]  /*0ea0*/  BSYNC.RECONVERGENT B2 ;  /* 0x0000000000027941 */ /* 0x000fea0003800200 */
.L_x_4:
[----:B------:R-:W-:-:S07]  /*0eb0*/  IMAD.MOV.U32 R2, RZ, RZ, R11 ;  /* 0x000000ffff027224 */ /* 0x000fce00078e000b */
.L_x_3:
[----:B------:R-:W-:Y:S05]  /*0ec0*/  BSYNC.RECONVERGENT B1 ;  /* 0x0000000000017941 */ /* 0x000fea0003800200 */
.L_x_2:
[----:B------:R-:W-:-:S13]  /*0ed0*/  LOP3.LUT P2, RZ, R0, 0xf, RZ, 0xc0, !PT ;  /* 0x0000000f00ff7812 */ /* 0x000fda000784c0ff */
[----:B------:R-:W-:Y:S05]  /*0ee0*/  @!P2 BRA `(.L_x_1) ;  /* 0x00000008000ca947 */ /* 0x000fea0003800000 */
[----:B------:R-:W-:Y:S01]  /*0ef0*/  LOP3.LUT R6, R0, 0x7, RZ, 0xc0, !PT ;  /* 0x0000000700067812 */ /* 0x000fe200078ec0ff */
[----:B------:R-:W-:Y:S03]  /*0f00*/  BSSY.RECONVERGENT B1, `(.L_x_6) ;  /* 0x000003f000017945 */ /* 0x000fe60003800200 */
[----:B------:R-:W-:Y:S01]  /*0f10*/  ISETP.NE.AND P2, PT, R6, RZ, PT ;  /* 0x000000ff0600720c */ /* 0x000fe20003f45270 */
[----:B------:R-:W-:-:S12]  /*0f20*/  @!P0 BRA `(.L_x_7) ;  /* 0x0000000000f08947 */ /* 0x000fd80003800000 */
        /* <DEDUP_REMOVED lines=12> */
[----:B------:R-:W-:Y:S02]  /*0ff0*/  VIADD R2, R2, 0x8 ;  /* 0x0000000802027836 */ /* 0x000fe40000000000 */
[----:B------:R-:W-:Y:S01]  /*1000*/  IMAD.IADD R16, R7, 0x1, R16 ;  /* 0x0000000107107824 */ /* 0x000fe200078e0210 */
[-C--:B--2---:R-:W-:Y:S02]  /*1010*/  ISETP.NE.AND P4, PT, R11, R15.reuse, PT ;  /* 0x0000000f0b00720c */ /* 0x084fe40003f85270 */
[----:B------:R-:W-:Y:S02]  /*1020*/  ISETP.NE.AND P3, PT, R10, R15, PT ;  /* 0x0000000f0a00720c */ /* 0x000fe40003f65270 */
[----:B------:R-:W-:Y:S02]  /*1030*/  SEL R9, R9, RZ, P4 ;  /* 0x000000ff09097207 */ /* 0x000fe40002000000 */
[----:B---3--:R-:W-:Y:S01]  /*1040*/  ISETP.NE.AND P4, PT, R16, R17, PT ;  /* 0x000000111000720c */ /* 0x008fe20003f85270 */
[----:B------:R-:W-:Y:S01]  /*1050*/  VIADD R16, R10, 0x1 ;  /* 0x000000010a107836 */ /* 0x000fe20000000000 */
[----:B------:R-:W-:Y:S01]  /*1060*/  SEL R15, R9, RZ, P3 ;  /* 0x000000ff090f7207 */ /* 0x000fe20001800000 */
[----:B------:R-:W-:-:S03]  /*1070*/  VIADD R9, R11, 0xfffffffe ;  /* 0xfffffffe0b097836 */ /* 0x000fc60000000000 */
[----:B------:R-:W-:Y:S02]  /*1080*/  ISETP.NE.AND P3, PT, R16, R17, PT ;  /* 0x000000111000720c */ /* 0x000fe40003f65270 */
        /* <DEDUP_REMOVED lines=8> */
[-C--:B-----5:R-:W-:Y:S02]  /*1110*/  ISETP.NE.AND P4, PT, R15, R14.reuse, PT ;  /* 0x0000000e0f00720c */ /* 0x0a0fe40003f85270 */
[----:B------:R-:W-:Y:S01]  /*1120*/  SEL R15, R16, RZ, P3 ;  /* 0x000000ff100f7207 */ /* 0x000fe20001800000 */
[----:B------:R-:W-:Y:S01]  /*1130*/  VIADD R16, R11, 0xfffffffc ;  /* 0xfffffffc0b107836 */ /* 0x000fe20000000000 */
[----:B------:R-:W-:Y:S01]  /*1140*/  ISETP.NE.AND P3, PT, R9, R14, PT ;  /* 0x0000000e0900720c */ /* 0x000fe20003f65270 */
[----:B------:R-:W-:Y:S01]  /*1150*/  VIADD R14, R10, 0x4 ;  /* 0x000000040a0e7836 */ /* 0x000fe20000000000 */
[----:B------:R-:W-:Y:S01]  /*1160*/  SEL R15, R15, RZ, P4 ;  /* 0x000000ff0f0f7207 */ /* 0x000fe20002000000 */
[----:B------:R-:W-:Y:S01]  /*1170*/  VIADD R9, R11, 0xfffffffb ;  /* 0xfffffffb0b097836 */ /* 0x000fe20000000000 */
[----:B------:R-:W-:-:S02]  /*1180*/  ISETP.NE.AND P4, PT, R16, R13, PT ;  /* 0x0000000d1000720c */ /* 0x000fc40003f85270 */
        /* <DEDUP_REMOVED lines=18> */
[----:B------:R-:W-:Y:S02]  /*12b0*/  ISETP.NE.AND P3, PT, R9, R6, PT ;  /* 0x000000060900720c */ /* 0x000fe40003f65270 */
[----:B------:R-:W-:-:S04]  /*12c0*/  SEL R15, R15, RZ, P4 ;  /* 0x000000ff0f0f7207 */ /* 0x000fc80002000000 */
[----:B------:R-:W-:-:S04]  /*12d0*/  SEL R15, R15, RZ, P3 ;  /* 0x000000ff0f0f7207 */ /* 0x000fc80001800000 */
[----:B------:R-:W-:-:S07]  /*12e0*/  PRMT R9, R15, 0x7610, R9 ;  /* 0x000076100f097816 */ /* 0x000fce0000000009 */
.L_x_7:
[----:B------:R-:W-:Y:S05]  /*12f0*/  BSYNC.RECONVERGENT B1 ;  /* 0x0000000000017941 */ /* 0x000fea0003800200 */
.L_x_6:
        /* <DEDUP_REMOVED lines=17> */
[----:B------:R-:W-:Y:S01]  /*1410*/  SEL R6, R9, RZ, P4 ;  /* 0x000000ff09067207 */ /* 0x000fe20002000000 */
[----:B------:R-:W-:Y:S01]  /*1420*/  VIADD R9, R11, 0x1 ;  /* 0x000000010b097836 */ /* 0x000fe20000000000 */
[-C--:B---3--:R-:W-:Y:S01]  /*1430*/  ISETP.NE.AND P4, PT, R15, R12.reuse, PT ;  /* 0x0000000c0f00720c */ /* 0x088fe20003f85270 */
[C---:B------:R-:W-:Y:S01]  /*1440*/  VIADD R15, R13.reuse, 0xfffffffe ;  /* 0xfffffffe0d0f7836 */ /* 0x040fe20000000000 */
[----:B------:R-:W-:Y:S01]  /*1450*/  SEL R6, R6, RZ, P3 ;  /* 0x000000ff06067207 */ /* 0x000fe20001800000 */
[----:B------:R-:W-:Y:S01]  /*1460*/  VIADD R13, R13, 0xfffffffd ;  /* 0xfffffffd0d0d7836 */ /* 0x000fe20000000000 */
[----:B------:R-:W-:Y:S01]  /*1470*/  ISETP.NE.AND P3, PT, R9, R12, PT ;  /* 0x0000000c0900720c */ /* 0x000fe20003f65270 */
[C---:B------:R-:W-:Y:S01]  /*1480*/  VIADD R9, R11.reuse, 0x2 ;  /* 0x000000020b097836 */ /* 0x040fe20000000000 */
[----:B------:R-:W-:Y:S01]  /*1490*/  SEL R6, R6, RZ, P4 ;  /* 0x000000ff06067207 */ /* 0x000fe20002000000 */
[----:B------:R-:W-:Y:S01]  /*14a0*/  VIADD R11, R11, 0x3 ;  /* 0x000000030b0b7836 */ /* 0x000fe20000000000 */
[----:B----4-:R-:W-:-:S02]  /*14b0*/  ISETP.NE.AND P4, PT, R15, R14, PT ;  /* 0x0000000e0f00720c */ /* 0x010fc40003f85270 */
[----:B------:R-:W-:Y:S02]  /*14c0*/  SEL R6, R6, RZ, P3 ;  /* 0x000000ff06067207 */ /* 0x000fe40001800000 */
[----:B------:R-:W-:Y:S02]  /*14d0*/  ISETP.NE.AND P3, PT, R9, R14, PT ;  /* 0x0000000e0900720c */ /* 0x000fe40003f65270 */
[----:B------:R-:W-:Y:S02]  /*14e0*/  SEL R6, R6, RZ, P4 ;  /* 0x000000ff06067207 */ /* 0x000fe40002000000 */
[-C--:B-----5:R-:W-:Y:S02]  /*14f0*/  ISETP.NE.AND P4, PT, R13, R16.reuse, PT ;  /* 0x000000100d00720c */ /* 0x0a0fe40003f85270 */
[----:B------:R-:W-:Y:S02]  /*1500*/  SEL R6, R6, RZ, P3 ;  /* 0x000000ff06067207 */ /* 0x000fe40001800000 */
[----:B------:R-:W-:-:S02]  /*1510*/  ISETP.NE.AND P3, PT, R11, R16, PT ;  /* 0x000000100b00720c */ /* 0x000fc40003f65270 */
[----:B------:R-:W-:-:S04]  /*1520*/  SEL R6, R6, RZ, P4 ;  /* 0x000000ff06067207 */ /* 0x000fc80002000000 */
[----:B------:R-:W-:-:S04]  /*1530*/  SEL R6, R6, RZ, P3 ;  /* 0x000000ff06067207 */ /* 0x000fc80001800000 */
[----:B------:R-:W-:-:S07]  /*1540*/  PRMT R9, R6, 0x7610, R9 ;  /* 0x0000761006097816 */ /* 0x000fce0000000009 */
.L_x_9:
[----:B------:R-:W-:Y:S05]  /*1550*/  BSYNC.RECONVERGENT B1 ;  /* 0x0000000000017941 */ /* 0x000fea0003800200 */
.L_x_8:
[----:B------:R-:W-:Y:S05]  /*1560*/  @!P2 BRA `(.L_x_1) ;  /* 0x00000000006ca947 */ /* 0x000fea0003800000 */
[----:B------:R-:W-:-:S05]  /*1570*/  IMAD.IADD R10, R1, 0x1, R2 ;  /* 0x00000001010a7824 */ /* 0x000fca00078e0202 */
[----:B------:R-:W2:Y:S01]  /*1580*/  LDL.U8 R6, [R10+0x1] ;  /* 0x000001000a067983 */ /* 0x000ea20000100000 */
[--C-:B------:R-:W-:Y:S02]  /*1590*/  IMAD.IADD R17, R7, 0x1, -R2.reuse ;  /* 0x0000000107117824 */ /* 0x100fe400078e0a02 */
[----:B------:R-:W-:-:S03]  /*15a0*/  IMAD.IADD R15, R3, 0x1, R2 ;  /* 0x00000001030f7824 */ /* 0x000fc600078e0202 */
[-C--:B--2---:R-:W-:Y:S02]  /*15b0*/  ISETP.NE.AND P3, PT, R17, R6.reuse, PT ;  /* 0x000000061100720c */ /* 0x084fe40003f65270 */
[----:B------:R-:W-:Y:S02]  /*15c0*/  ISETP.NE.AND P2, PT, R15, R6, PT ;  /* 0x000000060f00720c */ /* 0x000fe40003f45270 */
[----:B------:R-:W-:Y:S02]  /*15d0*/  SEL R9, R9, RZ, P3 ;  /* 0x000000ff09097207 */ /* 0x000fe40001800000 */
[----:B------:R-:W-:Y:S02]  /*15e0*/  ISETP.NE.AND P3, PT, R18, 0x1, PT ;  /* 0x000000011200780c */ /* 0x000fe40003f65270 */
[----:B------:R-:W-:-:S11]  /*15f0*/  SEL R9, R9, RZ, P2 ;  /* 0x000000ff09097207 */ /* 0x000fd60001000000 */
[----:B------:R-:W-:Y:S05]  /*1600*/  @!P3 BRA `(.L_x_1) ;  /* 0x000000000044b947 */ /* 0x000fea0003800000 */
[----:B------:R-:W-:Y:S01]  /*1610*/  ISETP.NE.AND P2, PT, R18, 0x2, PT ;  /* 0x000000021200780c */ /* 0x000fe20003f45270 */
[----:B------:R-:W2:-:S12]  /*1620*/  LDL.U8 R6, [R10+0x2] ;  /* 0x000002000a067983 */ /* 0x000e980000100000 */
[----:B------:R-:W3:Y:S01]  /*1630*/  @P2 LDL.U8 R8, [R10+0x3] ;  /* 0x000003000a082983 */ /* 0x000ee20000100000 */
[----:B------:R-:W-:Y:S01]  /*1640*/  LOP3.LUT R2, RZ, R2, RZ, 0x33, !PT ;  /* 0x00000002ff027212 */ /* 0x000fe200078e33ff */
[----:B------:R-:W-:-:S04]  /*1650*/  VIADD R11, R15, 0x1 ;  /* 0x000000010f0b7836 */ /* 0x000fc80000000000 */
[----:B------:R-:W-:-:S05]  /*1660*/  IMAD.IADD R13, R7, 0x1, R2 ;  /* 0x00000001070d7824 */ /* 0x000fca00078e0202 */
[-C--:B--2---:R-:W-:Y:S01]  /*1670*/  ISETP.NE.AND P4, PT, R13, R6.reuse, PT ;  /* 0x000000060d00720c */ /* 0x084fe20003f85270 */
[----:B------:R-:W-:Y:S01]  /*1680*/  @P2 VIADD R13, R17, 0xfffffffe ;  /* 0xfffffffe110d2836 */ /* 0x000fe20000000000 */
[----:B------:R-:W-:Y:S01]  /*1690*/  ISETP.NE.AND P3, PT, R11, R6, PT ;  /* 0x000000060b00720c */ /* 0x000fe20003f65270 */
[----:B------:R-:W-:Y:S01]  /*16a0*/  @P2 VIADD R11, R15, 0x2 ;  /* 0x000000020f0b2836 */ /* 0x000fe20000000000 */
[----:B------:R-:W-:-:S04]  /*16b0*/  SEL R9, R9, RZ, P4 ;  /* 0x000000ff09097207 */ /* 0x000fc80002000000 */
[----:B------:R-:W-:Y:S02]  /*16c0*/  SEL R9, R9, RZ, P3 ;  /* 0x000000ff09097207 */ /* 0x000fe40001800000 */
[-C--:B---3--:R-:W-:Y:S02]  /*16d0*/  @P2 ISETP.NE.AND P4, PT, R13, R8.reuse, PT ;  /* 0x000000080d00220c */ /* 0x088fe40003f85270 */
[----:B------:R-:W-:Y:S02]  /*16e0*/  @P2 ISETP.NE.AND P3, PT, R11, R8, PT ;  /* 0x000000080b00220c */ /* 0x000fe40003f65270 */
[----:B------:R-:W-:-:S04]  /*16f0*/  @P2 SEL R2, R9, RZ, P4 ;  /* 0x000000ff09022207 */ /* 0x000fc80002000000 */
[----:B------:R-:W-:-:S04]  /*1700*/  @P2 SEL R2, R2, RZ, P3 ;  /* 0x000000ff02022207 */ /* 0x000fc80001800000 */
[----:B------:R-:W-:-:S07]  /*1710*/  @P2 PRMT R9, R2, 0x7610, R9 ;  /* 0x0000761002092816 */ /* 0x000fce0000000009 */
.L_x_1:
[----:B------:R-:W-:Y:S05]  /*1720*/  BSYNC.RECONVERGENT B0 ;  /* 0x0000000000007941 */ /* 0x000fea0003800200 */
.L_x_0:
[----:B------:R-:W-:Y:S05]  /*1730*/  BRA.U !UP0, `(.L_x_10) ;  /* 0xffffffed08cc7547 */ /* 0x000fea000b83ffff */
[----:B------:R-:W-:Y:S01]  /*1740*/  STG.E.U8 desc[UR6][R4.64], R9 ;  /* 0x0000000904007986 */ /* 0x000fe2000c101106 */
[----:B------:R-:W-:Y:S05]  /*1750*/  EXIT ;  /* 0x000000000000794d */ /* 0x000fea0003800000 */
.L_x_11:
[----:B------:R-:W-:-:S00]  /*1760*/  BRA `(.L_x_11) ;  /* 0xfffffffc00fc7947 */ /* 0x000fc0000383ffff */
[----:B------:R-:W-:-:S00]  /*1770*/  NOP ;  /* 0x0000000000007918 */ /* 0x000fc00000000000 */
        /* <DEDUP_REMOVED lines=8> */
.L_x_12:


//--------------------- .nv.shared.reserved.0     --------------------------
	.section	.nv.shared.reserved.0,"aw",@nobits
	.weak		__nv_reservedSMEM_offset_0_alias
	.size		__nv_reservedSMEM_offset_0_alias, 0, 64
	.other		__nv_reservedSMEM_offset_0_alias,@"STO_CUDA_RESERVED_SHARED STV_DEFAULT"
__nv_reservedSMEM_offset_0_alias:
	.zero		0
	.zero		64


//--------------------- .nv.constant0._Z12evaluate_gpuiiPK4NodePhi --------------------------
	.section	.nv.constant0._Z12evaluate_gpuiiPK4NodePhi,"a",@progbits
	.sectionflags	@""
	.align	4
.nv.constant0._Z12evaluate_gpuiiPK4NodePhi:
	.zero		924


//--------------------- SYMBOLS --------------------------

	.type		.nv.reservedSmem.offset0,@object
	.size		.nv.reservedSmem.offset0,0x4
